	.headerflags	@"EF_CUDA_TEXMODE_UNIFIED EF_CUDA_64BIT_ADDRESS EF_CUDA_ACCELERATORS EF_CUDA_SM90 EF_CUDA_VIRTUAL_SM(EF_CUDA_SM90)"
	.elftype	@"ET_EXEC"


//--------------------- .nv.info                  --------------------------
	.section	.nv.info,"",@"SHT_CUDA_INFO"
	.align	4


	//----- nvinfo : EIATTR_REGCOUNT
	.align		4
        /*0000*/ 	.byte	0x04, 0x2f
        /*0002*/ 	.short	(.L_3 - .L_2)
	.align		4
.L_2:
        /*0004*/ 	.word	index@(triton_poi_fused__native_batch_norm_legit_no_training_convolution_relu_17)
        /*0008*/ 	.word	0x00000016


	//----- nvinfo : EIATTR_MIN_STACK_SIZE
	.align		4
.L_3:
        /*000c*/ 	.byte	0x04, 0x12
        /*000e*/ 	.short	(.L_5 - .L_4)
	.align		4
.L_4:
        /*0010*/ 	.word	index@(triton_poi_fused__native_batch_norm_legit_no_training_convolution_relu_17)
        /*0014*/ 	.word	0x00000000


	//----- nvinfo : EIATTR_FRAME_SIZE
	.align		4
.L_5:
        /*0018*/ 	.byte	0x04, 0x11
        /*001a*/ 	.short	(.L_7 - .L_6)
	.align		4
.L_6:
        /*001c*/ 	.word	index@(triton_poi_fused__native_batch_norm_legit_no_training_convolution_relu_17)
        /*0020*/ 	.word	0x00000000


	//----- nvinfo : EIATTR_MIN_STACK_SIZE
	.align		4
.L_7:
        /*0024*/ 	.byte	0x04, 0x12
        /*0026*/ 	.short	(.L_9 - .L_8)
	.align		4
.L_8:
        /*0028*/ 	.word	index@(triton_poi_fused__native_batch_norm_legit_no_training_convolution_relu_17)
        /*002c*/ 	.word	0x00000000
.L_9:


//--------------------- .nv.info.triton_poi_fused__native_batch_norm_legit_no_training_convolution_relu_17 --------------------------
	.section	.nv.info.triton_poi_fused__native_batch_norm_legit_no_training_convolution_relu_17,"",@"SHT_CUDA_INFO"
	.sectionflags	@""
	.align	4


	//----- nvinfo : EIATTR_CUDA_API_VERSION
	.align		4
        /*0000*/ 	.byte	0x04, 0x37
        /*0002*/ 	.short	(.L_11 - .L_10)
.L_10:
        /*0004*/ 	.word	0x0000007c


	//----- nvinfo : EIATTR_KPARAM_INFO
	.align		4
.L_11:
        /*0008*/ 	.byte	0x04, 0x17
        /*000a*/ 	.short	(.L_13 - .L_12)
.L_12:
        /*000c*/ 	.word	0x00000000
        /*0010*/ 	.short	0x0007
        /*0012*/ 	.short	0x0038
        /*0014*/ 	.byte	0x00, 0xf0, 0x11, 0x00


	//----- nvinfo : EIATTR_KPARAM_INFO
	.align		4
.L_13:
        /*0018*/ 	.byte	0x04, 0x17
        /*001a*/ 	.short	(.L_15 - .L_14)
.L_14:
        /*001c*/ 	.word	0x00000000
        /*0020*/ 	.short	0x0006
        /*0022*/ 	.short	0x0030
        /*0024*/ 	.byte	0x00, 0xf4, 0x21, 0x00


	//----- nvinfo : EIATTR_KPARAM_INFO
	.align		4
.L_15:
        /*0028*/ 	.byte	0x04, 0x17
        /*002a*/ 	.short	(.L_17 - .L_16)
.L_16:
        /*002c*/ 	.word	0x00000000
        /*0030*/ 	.short	0x0005
        /*0032*/ 	.short	0x0028
        /*0034*/ 	.byte	0x00, 0xf4, 0x21, 0x00


	//----- nvinfo : EIATTR_KPARAM_INFO
	.align		4
.L_17:
        /*0038*/ 	.byte	0x04, 0x17
        /*003a*/ 	.short	(.L_19 - .L_18)
.L_18:
        /*003c*/ 	.word	0x00000000
        /*0040*/ 	.short	0x0004
        /*0042*/ 	.short	0x0020
        /*0044*/ 	.byte	0x00, 0xf4, 0x21, 0x00


	//----- nvinfo : EIATTR_KPARAM_INFO
	.align		4
.L_19:
        /*0048*/ 	.byte	0x04, 0x17
        /*004a*/ 	.short	(.L_21 - .L_20)
.L_20:
        /*004c*/ 	.word	0x00000000
        /*0050*/ 	.short	0x0003
        /*0052*/ 	.short	0x0018
        /*0054*/ 	.byte	0x00, 0xf4, 0x21, 0x00


	//----- nvinfo : EIATTR_KPARAM_INFO
	.align		4
.L_21:
        /*0058*/ 	.byte	0x04, 0x17
        /*005a*/ 	.short	(.L_23 - .L_22)
.L_22:
        /*005c*/ 	.word	0x00000000
        /*0060*/ 	.short	0x0002
        /*0062*/ 	.short	0x0010
        /*0064*/ 	.byte	0x00, 0xf4, 0x21, 0x00


	//----- nvinfo : EIATTR_KPARAM_INFO
	.align		4
.L_23:
        /*0068*/ 	.byte	0x04, 0x17
        /*006a*/ 	.short	(.L_25 - .L_24)
.L_24:
        /*006c*/ 	.word	0x00000000
        /*0070*/ 	.short	0x0001
        /*0072*/ 	.short	0x0008
        /*0074*/ 	.byte	0x00, 0xf4, 0x21, 0x00


	//----- nvinfo : EIATTR_KPARAM_INFO
	.align		4
.L_25:
        /*0078*/ 	.byte	0x04, 0x17
        /*007a*/ 	.short	(.L_27 - .L_26)
.L_26:
        /*007c*/ 	.word	0x00000000
        /*0080*/ 	.short	0x0000
        /*0082*/ 	.short	0x0000
        /*0084*/ 	.byte	0x00, 0xf4, 0x21, 0x00


	//----- nvinfo : EIATTR_SPARSE_MMA_MASK
	.align		4
.L_27:
        /*0088*/ 	.byte	0x03, 0x50
        /*008a*/ 	.short	0x0000


	//----- nvinfo : EIATTR_MAXREG_COUNT
	.align		4
        /*008c*/ 	.byte	0x03, 0x1b
        /*008e*/ 	.short	0x00ff


	//----- nvinfo : EIATTR_EXIT_INSTR_OFFSETS
	.align		4
        /*0090*/ 	.byte	0x04, 0x1c
        /*0092*/ 	.short	(.L_29 - .L_28)


	//   ....[0]....
.L_28:
        /*0094*/ 	.word	0x000003b0


	//----- nvinfo : EIATTR_REQNTID
	.align		4
.L_29:
        /*0098*/ 	.byte	0x04, 0x10
        /*009a*/ 	.short	(.L_31 - .L_30)
.L_30:
        /*009c*/ 	.word	0x00000080
        /*00a0*/ 	.word	0x00000001
        /*00a4*/ 	.word	0x00000001


	//----- nvinfo : EIATTR_CBANK_PARAM_SIZE
	.align		4
.L_31:
        /*00a8*/ 	.byte	0x03, 0x19
        /*00aa*/ 	.short	0x003c


	//----- nvinfo : EIATTR_PARAM_CBANK
	.align		4
        /*00ac*/ 	.byte	0x04, 0x0a
        /*00ae*/ 	.short	(.L_33 - .L_32)
	.align		4
.L_32:
        /*00b0*/ 	.word	index@(.nv.constant0.triton_poi_fused__native_batch_norm_legit_no_training_convolution_relu_17)
        /*00b4*/ 	.short	0x0210
        /*00b6*/ 	.short	0x003c


	//----- nvinfo : EIATTR_SW_WAR
	.align		4
.L_33:
        /*00b8*/ 	.byte	0x04, 0x36
        /*00ba*/ 	.short	(.L_35 - .L_34)
.L_34:
        /*00bc*/ 	.word	0x00000008
.L_35:


//--------------------- .nv.callgraph             --------------------------
	.section	.nv.callgraph,"",@"SHT_CUDA_CALLGRAPH"
	.align	4
	.sectionentsize	8
	.align		4
        /*0000*/ 	.word	0x00000000
	.align		4
        /*0004*/ 	.word	0xffffffff
	.align		4
        /*0008*/ 	.word	0x00000000
	.align		4
        /*000c*/ 	.word	0xfffffffe
	.align		4
        /*0010*/ 	.word	0x00000000
	.align		4
        /*0014*/ 	.word	0xfffffffd
	.align		4
        /*0018*/ 	.word	0x00000000
	.align		4
        /*001c*/ 	.word	0xfffffffc


//--------------------- .nv.constant4             --------------------------
	.section	.nv.constant4,"a",@progbits
	.align	8
	.align		8
.nv.constant4:
        /*0000*/ 	.dword	_$_str
	.align		8
        /*0008*/ 	.dword	_$_str_$_2


//--------------------- .text.triton_poi_fused__native_batch_norm_legit_no_training_convolution_relu_17 --------------------------
	.section	.text.triton_poi_fused__native_batch_norm_legit_no_training_convolution_relu_17,"ax",@progbits
	.align	128
        .global         triton_poi_fused__native_batch_norm_legit_no_training_convolution_relu_17
        .type           triton_poi_fused__native_batch_norm_legit_no_training_convolution_relu_17,@function
        .size           triton_poi_fused__native_batch_norm_legit_no_training_convolution_relu_17,(.L_x_1 - triton_poi_fused__native_batch_norm_legit_no_training_convolution_relu_17)
        .other          triton_poi_fused__native_batch_norm_legit_no_training_convolution_relu_17,@"STO_CUDA_ENTRY STV_DEFAULT"
triton_poi_fused__native_batch_norm_legit_no_training_convolution_relu_17:
.text.triton_poi_fused__native_batch_norm_legit_no_training_convolution_relu_17:
[----:B------:R-:W-:Y:S01]  /*0000*/  LDC R1, c[0x0][0x28] ;  /* 0x00000a00ff017b82 */ /* 0x000fe20000000800 */
[----:B------:R-:W1:Y:S07]  /*0010*/  S2R R0, SR_TID.X ;  /* 0x0000000000007919 */ /* 0x000e6e0000002100 */
[----:B------:R-:W2:Y:S01]  /*0020*/  LDC.64 R14, c[0x0][0x228] ;  /* 0x00008a00ff0e7b82 */ /* 0x000ea20000000a00 */
[----:B------:R-:W-:Y:S01]  /*0030*/  ULDC.64 UR4, c[0x0][0x208] ;  /* 0x0000820000047ab9 */ /* 0x000fe20000000a00 */
[----:B------:R-:W3:Y:S06]  /*0040*/  S2R R5, SR_CTAID.X ;  /* 0x0000000000057919 */ /* 0x000eec0000002500 */
[----:B------:R-:W4:Y:S08]  /*0050*/  LDC.64 R10, c[0x0][0x218] ;  /* 0x00008600ff0a7b82 */ /* 0x000f300000000a00 */
[----:B------:R-:W5:Y:S08]  /*0060*/  LDC.64 R12, c[0x0][0x220] ;  /* 0x00008800ff0c7b82 */ /* 0x000f700000000a00 */
[----:B------:R-:W5:Y:S01]  /*0070*/  LDC.64 R16, c[0x0][0x230] ;  /* 0x00008c00ff107b82 */ /* 0x000f620000000a00 */
[----:B-1----:R-:W-:-:S02]  /*0080*/  SHF.L.U32 R0, R0, 0x1, RZ ;  /* 0x0000000100007819 */ /* 0x002fc400000006ff */
[----:B---3--:R-:W-:Y:S02]  /*0090*/  SHF.R.S32.HI R3, RZ, 0x17, R5 ;  /* 0x00000017ff037819 */ /* 0x008fe40000011405 */
[----:B------:R-:W-:Y:S02]  /*00a0*/  LOP3.LUT R0, R0, 0xfe, RZ, 0xc0, !PT ;  /* 0x000000fe00007812 */ /* 0x000fe400078ec0ff */
[----:B------:R-:W-:Y:S02]  /*00b0*/  SGXT R3, R3, 0x1 ;  /* 0x000000010303781a */ /* 0x000fe40000000200 */
[----:B------:R-:W-:Y:S02]  /*00c0*/  LEA R0, R5, R0, 0x8 ;  /* 0x0000000005007211 */ /* 0x000fe400078e40ff */
[----:B------:R-:W1:Y:S02]  /*00d0*/  LDC.64 R4, c[0x0][0x238] ;  /* 0x00008e00ff047b82 */ /* 0x000e640000000a00 */
[----:B------:R-:W-:-:S04]  /*00e0*/  LEA.HI R3, R3, R0, RZ, 0x8 ;  /* 0x0000000003037211 */ /* 0x000fc800078f40ff */
[----:B------:R-:W-:-:S04]  /*00f0*/  SHF.R.S32.HI R3, RZ, 0x8, R3 ;  /* 0x00000008ff037819 */ /* 0x000fc80000011403 */
[----:B------:R-:W-:-:S04]  /*0100*/  LEA.HI R2, R3, R3, RZ, 0x4 ;  /* 0x0000000303027211 */ /* 0x000fc800078f20ff */
[----:B------:R-:W-:-:S04]  /*0110*/  LOP3.LUT R2, R2, 0xfffffff0, RZ, 0xc0, !PT ;  /* 0xfffffff002027812 */ /* 0x000fc800078ec0ff */
[----:B------:R-:W-:Y:S02]  /*0120*/  IADD3 R19, R3, -R2, RZ ;  /* 0x8000000203137210 */ /* 0x000fe40007ffe0ff */
[----:B------:R-:W3:Y:S03]  /*0130*/  LDC.64 R2, c[0x0][0x210] ;  /* 0x00008400ff027b82 */ /* 0x000ee60000000a00 */
[----:B--2---:R-:W-:-:S05]  /*0140*/  IMAD.WIDE R14, R19, 0x4, R14 ;  /* 0x00000004130e7825 */ /* 0x004fca00078e020e */
[----:B------:R2:W2:Y:S01]  /*0150*/  LDG.E.EL R18, desc[UR4][R14.64] ;  /* 0x000000040e127981 */ /* 0x0004a2000c2e1900 */
[----:B----4-:R-:W-:-:S04]  /*0160*/  IMAD.WIDE R10, R19, 0x4, R10 ;  /* 0x00000004130a7825 */ /* 0x010fc800078e020a */
[----:B-----5:R-:W-:Y:S01]  /*0170*/  IMAD.WIDE R12, R19, 0x4, R12 ;  /* 0x00000004130c7825 */ /* 0x020fe200078e020c */
[----:B------:R4:W5:Y:S04]  /*0180*/  LDG.E.EL R8, desc[UR4][R10.64] ;  /* 0x000000040a087981 */ /* 0x000968000c2e1900 */
[----:B------:R-:W5:Y:S01]  /*0190*/  LDG.E.EL R9, desc[UR4][R12.64] ;  /* 0x000000040c097981 */ /* 0x000f62000c2e1900 */
[----:B---3--:R-:W-:-:S05]  /*01a0*/  IMAD.WIDE R2, R0, 0x4, R2 ;  /* 0x0000000400027825 */ /* 0x008fca00078e0202 */
[----:B------:R-:W5:Y:S01]  /*01b0*/  LDG.E.64 R6, desc[UR4][R2.64] ;  /* 0x0000000402067981 */ /* 0x000f62000c1e1b00 */
[----:B0-2---:R-:W-:-:S04]  /*01c0*/  IMAD.WIDE R14, R19, 0x4, R16 ;  /* 0x00000004130e7825 */ /* 0x005fc800078e0210 */
[----:B-1----:R-:W-:Y:S02]  /*01d0*/  IMAD.WIDE R16, R19, 0x4, R4 ;  /* 0x0000000413107825 */ /* 0x002fe400078e0204 */
[----:B------:R-:W2:Y:S01]  /*01e0*/  LDG.E.EL R14, desc[UR4][R14.64] ;  /* 0x000000040e0e7981 */ /* 0x000ea2000c2e1900 */
[----:B----4-:R-:W-:Y:S01]  /*01f0*/  HFMA2.MMA R10, -RZ, RZ, 1.625, 0 ;  /* 0x3e800000ff0a7435 */ /* 0x010fe200000001ff */
[----:B------:R-:W0:Y:S02]  /*0200*/  LDC.64 R4, c[0x0][0x240] ;  /* 0x00009000ff047b82 */ /* 0x000e240000000a00 */
[----:B------:R-:W2:Y:S01]  /*0210*/  LDG.E.EL R17, desc[UR4][R16.64] ;  /* 0x0000000410117981 */ /* 0x000ea2000c2e1900 */
[----:B0-----:R-:W-:-:S04]  /*0220*/  IMAD.WIDE R4, R0, 0x4, R4 ;  /* 0x0000000400047825 */ /* 0x001fc800078e0204 */
[----:B------:R-:W-:-:S04]  /*0230*/  FADD R18, R18, 9.9999997473787516356e-06 ;  /* 0x3727c5ac12127421 */ /* 0x000fc80000000000 */
[----:B------:R-:W0:Y:S02]  /*0240*/  MUFU.SQRT R19, R18 ;  /* 0x0000001200137308 */ /* 0x000e240000002000 */
[C---:B0-----:R-:W-:Y:S02]  /*0250*/  FSETP.GT.AND P0, PT, R19.reuse, 8.50705917302346158658e+37, PT ;  /* 0x7e8000001300780b */ /* 0x041fe40003f04000 */
[----:B------:R-:W-:-:S11]  /*0260*/  FSETP.GEU.AND P1, PT, R19, 1.175494350822287508e-38, PT ;  /* 0x008000001300780b */ /* 0x000fd60003f2e000 */
[----:B------:R-:W-:-:S04]  /*0270*/  @P0 FMUL R19, R19, 0.25 ;  /* 0x3e80000013130820 */ /* 0x000fc80000400000 */
[----:B------:R-:W-:-:S06]  /*0280*/  @!P1 FMUL R19, R19, 16777216 ;  /* 0x4b80000013139820 */ /* 0x000fcc0000400000 */
[----:B------:R-:W0:Y:S01]  /*0290*/  MUFU.RCP R19, R19 ;  /* 0x0000001300137308 */ /* 0x000e220000001000 */
[----:B------:R-:W-:Y:S01]  /*02a0*/  FSEL R10, R10, 1, P0 ;  /* 0x3f8000000a0a7808 */ /* 0x000fe20000000000 */
[--C-:B-----5:R-:W-:Y:S01]  /*02b0*/  FADD R6, R6, R8.reuse ;  /* 0x0000000806067221 */ /* 0x120fe20000000000 */
[----:B------:R-:W-:-:S03]  /*02c0*/  FADD R7, R7, R8 ;  /* 0x0000000807077221 */ /* 0x000fc60000000000 */
[----:B------:R-:W-:Y:S01]  /*02d0*/  @!P1 FMUL R10, R10, 16777216 ;  /* 0x4b8000000a0a9820 */ /* 0x000fe20000400000 */
[C---:B------:R-:W-:Y:S01]  /*02e0*/  FADD R8, -R9.reuse, R6 ;  /* 0x0000000609087221 */ /* 0x040fe20000000100 */
[----:B------:R-:W-:Y:S02]  /*02f0*/  FADD R9, -R9, R7 ;  /* 0x0000000709097221 */ /* 0x000fe40000000100 */
[----:B0-----:R-:W-:-:S04]  /*0300*/  FMUL R10, R19, R10 ;  /* 0x0000000a130a7220 */ /* 0x001fc80000400000 */
[-C--:B------:R-:W-:Y:S01]  /*0310*/  FMUL R8, R8, R10.reuse ;  /* 0x0000000a08087220 */ /* 0x080fe20000400000 */
[----:B------:R-:W-:-:S03]  /*0320*/  FMUL R10, R9, R10 ;  /* 0x0000000a090a7220 */ /* 0x000fc60000400000 */
[C-C-:B--2---:R-:W-:Y:S01]  /*0330*/  FFMA R8, R14.reuse, R8, R17.reuse ;  /* 0x000000080e087223 */ /* 0x144fe20000000011 */
[----:B------:R-:W-:-:S04]  /*0340*/  FFMA R10, R14, R10, R17 ;  /* 0x0000000a0e0a7223 */ /* 0x000fc80000000011 */
[----:B------:R-:W-:Y:S02]  /*0350*/  FSETP.GEU.AND P0, PT, R8, RZ, PT ;  /* 0x000000ff0800720b */ /* 0x000fe40003f0e000 */
[----:B------:R-:W-:Y:S02]  /*0360*/  FSETP.GEU.AND P1, PT, R10, RZ, PT ;  /* 0x000000ff0a00720b */ /* 0x000fe40003f2e000 */
[----:B------:R-:W-:Y:S02]  /*0370*/  FSEL R8, R8, RZ, P0 ;  /* 0x000000ff08087208 */ /* 0x000fe40000000000 */
[----:B------:R-:W-:Y:S01]  /*0380*/  FSEL R9, R10, RZ, P1 ;  /* 0x000000ff0a097208 */ /* 0x000fe20000800000 */
[----:B------:R-:W-:Y:S04]  /*0390*/  STG.E.64 desc[UR4][R2.64], R6 ;  /* 0x0000000602007986 */ /* 0x000fe8000c101b04 */
[----:B------:R-:W-:Y:S01]  /*03a0*/  STG.E.64 desc[UR4][R4.64], R8 ;  /* 0x0000000804007986 */ /* 0x000fe2000c101b04 */
[----:B------:R-:W-:Y:S05]  /*03b0*/  EXIT ;  /* 0x000000000000794d */ /* 0x000fea0003800000 */
.L_x_0:
[----:B------:R-:W-:-:S00]  /*03c0*/  BRA `(.L_x_0) ;  /* 0xfffffffc00fc7947 */ /* 0x000fc0000383ffff */
[----:B------:R-:W-:-:S00]  /*03d0*/  NOP ;  /* 0x0000000000007918 */ /* 0x000fc00000000000 */
        /* <DEDUP_REMOVED lines=10> */
.L_x_1:


//--------------------- .nv.global.init           --------------------------
	.section	.nv.global.init,"aw",@progbits
.nv.global.init:
	.type		_$_str,@object
	.size		_$_str,(_$_str_$_2 - _$_str)
_$_str:
        /*0000*/ 	.byte	0x5f, 0x5f, 0x43, 0x55, 0x44, 0x41, 0x5f, 0x46, 0x54, 0x5a, 0x00
	.type		_$_str_$_2,@object
	.size		_$_str_$_2,(.L_1 - _$_str_$_2)
_$_str_$_2:
        /*000b*/ 	.byte	0x5f, 0x5f, 0x43, 0x55, 0x44, 0x41, 0x5f, 0x50, 0x52, 0x45, 0x43, 0x5f, 0x53, 0x51, 0x52, 0x54
        /*001b*/ 	.byte	0x00
.L_1:


//--------------------- .nv.constant0.triton_poi_fused__native_batch_norm_legit_no_training_convolution_relu_17 --------------------------
	.section	.nv.constant0.triton_poi_fused__native_batch_norm_legit_no_training_convolution_relu_17,"a",@progbits
	.sectionflags	@""
	.align	4
.nv.constant0.triton_poi_fused__native_batch_norm_legit_no_training_convolution_relu_17:
	.zero		588
